//
// Generated by NVIDIA NVVM Compiler
//
// Compiler Build ID: CL-36424714
// Cuda compilation tools, release 13.0, V13.0.88
// Based on NVVM 20.0.0
//

.version 9.0
.target sm_100
.address_size 64

	// .globl	_Z6atomicPi

.visible .entry _Z6atomicPi(
	.param .u64 .ptr .align 1 _Z6atomicPi_param_0
)
{
	.reg .pred 	%p<2>;
	.reg .b32 	%r<10>;
	.reg .b64 	%rd<3>;

	ld.param.u64 	%rd2, [_Z6atomicPi_param_0];
	cvta.to.global.u64 	%rd1, %rd2;
	mov.u32 	%r1, %ctaid.x;
	mov.u32 	%r2, %ntid.x;
	mul.lo.s32 	%r3, %r1, %r2;
	mov.u32 	%r4, %tid.x;
	neg.s32 	%r5, %r4;
	setp.eq.s32 	%p1, %r3, %r5;
	@%p1 bra 	$L__BB0_2;
	atom.global.add.u32 	%r6, [%rd1], 2;
	bra.uni 	$L__BB0_3;
$L__BB0_2:
	mov.b32 	%r7, 3;
	st.global.u32 	[%rd1], %r7;
$L__BB0_3:
	atom.global.cta.add.u32 	%r8, [%rd1], 4;
	atom.global.sys.add.u32 	%r9, [%rd1], 5;
	ret;

}


// ===== COMPILED SASS (sm_100) =====

	.target	sm_100

	.elftype	@"ET_EXEC"


//--------------------- .note.nv.tkinfo           --------------------------
	.section	.note.nv.tkinfo,"",@"SHT_NOTE"
	.sectionflags	@"SHF_NOTE_NV_TKINFO"
	.tkinfo
        /*0018*/ 	.word	0x00000002
        /*0030*/ 	.string	""
        /*0030*/ 	.string	"ptxas"
        /*0030*/ 	.string	"Cuda compilation tools, release 13.0, V13.0.88"
        /*0030*/ 	.string	"Build cuda_13.0.r13.0/compiler.36424714_0"
        /*0030*/ 	.string	"-arch sm_100 -m 64 "



//--------------------- .note.nv.cuinfo           --------------------------
	.section	.note.nv.cuinfo,"",@"SHT_NOTE"
	.sectionflags	@"SHF_NOTE_NV_CUINFO"
        /*0018*/ 	.short	0x0002
        /*001a*/ 	.short	0x0064
        /*001c*/ 	.short	0x0082
	.zero		2


//--------------------- .nv.info                  --------------------------
	.section	.nv.info,"",@"SHT_CUDA_INFO"
	.align	4


	//----- nvinfo : EIATTR_REGCOUNT
	.align		4
        /*0000*/ 	.byte	0x04, 0x2f
        /*0002*/ 	.short	(.L_1 - .L_0)
	.align		4
.L_0:
        /*0004*/ 	.word	index@(_Z6atomicPi)
        /*0008*/ 	.word	0x0000000a


	//----- nvinfo : EIATTR_FRAME_SIZE
	.align		4
.L_1:
        /*000c*/ 	.byte	0x04, 0x11
        /*000e*/ 	.short	(.L_3 - .L_2)
	.align		4
.L_2:
        /*0010*/ 	.word	index@(_Z6atomicPi)
        /*0014*/ 	.word	0x00000000


	//----- nvinfo : EIATTR_MIN_STACK_SIZE
	.align		4
.L_3:
        /*0018*/ 	.byte	0x04, 0x12
        /*001a*/ 	.short	(.L_5 - .L_4)
	.align		4
.L_4:
        /*001c*/ 	.word	index@(_Z6atomicPi)
        /*0020*/ 	.word	0x00000000
.L_5:


//--------------------- .nv.compat                --------------------------
	.section	.nv.compat,"",@"SHT_CUDA_COMPAT_INFO"
	.align	4
        /*0000*/ 	.byte	0x02, 0x09, 0x00, 0x00, 0x02, 0x02, 0x01, 0x00, 0x02, 0x05, 0x05, 0x00, 0x03, 0x07, 0x01, 0x01
        /*0010*/ 	.byte	0x02, 0x03, 0x00, 0x00, 0x02, 0x06, 0x01, 0x00, 0x04, 0x0b, 0x08, 0x00, 0x09, 0x00, 0x00, 0x00
        /*0020*/ 	.byte	0x00, 0x00, 0x00, 0x00


//--------------------- .nv.info._Z6atomicPi      --------------------------
	.section	.nv.info._Z6atomicPi,"",@"SHT_CUDA_INFO"
	.sectionflags	@""
	.align	4


	//----- nvinfo : EIATTR_CUDA_API_VERSION
	.align		4
        /*0000*/ 	.byte	0x04, 0x37
        /*0002*/ 	.short	(.L_7 - .L_6)
.L_6:
        /*0004*/ 	.word	0x00000082


	//----- nvinfo : EIATTR_KPARAM_INFO
	.align		4
.L_7:
        /*0008*/ 	.byte	0x04, 0x17
        /*000a*/ 	.short	(.L_9 - .L_8)
.L_8:
        /*000c*/ 	.word	0x00000000
        /*0010*/ 	.short	0x0000
        /*0012*/ 	.short	0x0000
        /*0014*/ 	.byte	0x00, 0xf5, 0x21, 0x00


	//----- nvinfo : EIATTR_SPARSE_MMA_MASK
	.align		4
.L_9:
        /*0018*/ 	.byte	0x03, 0x50
        /*001a*/ 	.short	0x0000


	//----- nvinfo : EIATTR_MAXREG_COUNT
	.align		4
        /*001c*/ 	.byte	0x03, 0x1b
        /*001e*/ 	.short	0x00ff


	//----- nvinfo : EIATTR_MERCURY_ISA_VERSION
	.align		4
        /*0020*/ 	.byte	0x03, 0x5f
        /*0022*/ 	.short	0x0101


	//----- nvinfo : EIATTR_INT_WARP_WIDE_INSTR_OFFSETS
	.align		4
        /*0024*/ 	.byte	0x04, 0x31
        /*0026*/ 	.short	(.L_11 - .L_10)


	//   ....[0]....
.L_10:
        /*0028*/ 	.word	0x000000c0


	//   ....[1]....
        /*002c*/ 	.word	0x00000170


	//----- nvinfo : EIATTR_VRC_CTA_INIT_COUNT
	.align		4
.L_11:
        /*0030*/ 	.byte	0x02, 0x4a
	.zero		1
	.zero		1


	//----- nvinfo : EIATTR_EXIT_INSTR_OFFSETS
	.align		4
        /*0034*/ 	.byte	0x04, 0x1c
        /*0036*/ 	.short	(.L_13 - .L_12)


	//   ....[0]....
.L_12:
        /*0038*/ 	.word	0x000001f0


	//----- nvinfo : EIATTR_CRS_STACK_SIZE
	.align		4
.L_13:
        /*003c*/ 	.byte	0x04, 0x1e
        /*003e*/ 	.short	(.L_15 - .L_14)
.L_14:
        /*0040*/ 	.word	0x00000000


	//----- nvinfo : EIATTR_CBANK_PARAM_SIZE
	.align		4
.L_15:
        /*0044*/ 	.byte	0x03, 0x19
        /*0046*/ 	.short	0x0008


	//----- nvinfo : EIATTR_PARAM_CBANK
	.align		4
        /*0048*/ 	.byte	0x04, 0x0a
        /*004a*/ 	.short	(.L_17 - .L_16)
	.align		4
.L_16:
        /*004c*/ 	.word	index@(.nv.constant0._Z6atomicPi)
        /*0050*/ 	.short	0x0380
        /*0052*/ 	.short	0x0008


	//----- nvinfo : EIATTR_SW_WAR
	.align		4
.L_17:
        /*0054*/ 	.byte	0x04, 0x36
        /*0056*/ 	.short	(.L_19 - .L_18)
.L_18:
        /*0058*/ 	.word	0x00000008
.L_19:


//--------------------- .nv.callgraph             --------------------------
	.section	.nv.callgraph,"",@"SHT_CUDA_CALLGRAPH"
	.align	4
	.sectionentsize	8
	.align		4
        /*0000*/ 	.word	0x00000000
	.align		4
        /*0004*/ 	.word	0xffffffff
	.align		4
        /*0008*/ 	.word	0x00000000
	.align		4
        /*000c*/ 	.word	0xfffffffe
	.align		4
        /*0010*/ 	.word	0x00000000
	.align		4
        /*0014*/ 	.word	0xfffffffd
	.align		4
        /*0018*/ 	.word	0x00000000
	.align		4
        /*001c*/ 	.word	0xfffffffc


//--------------------- .text._Z6atomicPi         --------------------------
	.section	.text._Z6atomicPi,"ax",@progbits
	.align	128
        .global         _Z6atomicPi
        .type           _Z6atomicPi,@function
        .size           _Z6atomicPi,(.L_x_4 - _Z6atomicPi)
        .other          _Z6atomicPi,@"STO_CUDA_ENTRY STV_DEFAULT"
_Z6atomicPi:
.text._Z6atomicPi:
[----:B------:R-:W-:Y:S01]  /*0000*/  LDC R1, c[0x0][0x37c] ;  /* 0x0000df00ff017b82 */ /* 0x000fe20000000800 */
[----:B------:R-:W0:Y:S07]  /*0010*/  S2R R0, SR_TID.X ;  /* 0x0000000000007919 */ /* 0x000e2e0000002100 */
[----:B------:R-:W1:Y:S01]  /*0020*/  S2UR UR4, SR_CTAID.X ;  /* 0x00000000000479c3 */ /* 0x000e620000002500 */
[----:B------:R-:W1:Y:S01]  /*0030*/  LDCU UR5, c[0x0][0x360] ;  /* 0x00006c00ff0577ac */ /* 0x000e620008000800 */
[----:B------:R-:W-:Y:S01]  /*0040*/  BSSY.RECONVERGENT B0, `(.L_x_0) ;  /* 0x0000011000007945 */ /* 0x000fe20003800200 */
[----:B------:R-:W2:Y:S05]  /*0050*/  LDCU.64 UR6, c[0x0][0x358] ;  /* 0x00006b00ff0677ac */ /* 0x000eaa0008000a00 */
[----:B------:R-:W3:Y:S01]  /*0060*/  LDC.64 R2, c[0x0][0x380] ;  /* 0x0000e000ff027b82 */ /* 0x000ee20000000a00 */
[----:B-1----:R-:W-:Y:S01]  /*0070*/  UIMAD UR4, UR4, UR5, URZ ;  /* 0x00000005040472a4 */ /* 0x002fe2000f8e02ff */
[----:B0-----:R-:W-:-:S05]  /*0080*/  IMAD.MOV R0, RZ, RZ, -R0 ;  /* 0x000000ffff007224 */ /* 0x001fca00078e0a00 */
[----:B------:R-:W-:-:S13]  /*0090*/  ISETP.NE.AND P0, PT, R0, UR4, PT ;  /* 0x0000000400007c0c */ /* 0x000fda000bf05270 */
[----:B--2---:R-:W-:Y:S05]  /*00a0*/  @!P0 BRA `(.L_x_1) ;  /* 0x0000000000208947 */ /* 0x004fea0003800000 */
[----:B------:R-:W0:Y:S01]  /*00b0*/  S2R R4, SR_LANEID ;  /* 0x0000000000047919 */ /* 0x000e220000000000 */
[----:B------:R-:W-:Y:S02]  /*00c0*/  VOTEU.ANY UR4, UPT, PT ;  /* 0x0000000000047886 */ /* 0x000fe400038e0100 */
[----:B------:R-:W1:Y:S01]  /*00d0*/  POPC R0, UR4 ;  /* 0x0000000400007d09 */ /* 0x000e620008000000 */
[----:B------:R-:W-:Y:S01]  /*00e0*/  UFLO.U32 UR4, UR4 ;  /* 0x00000004000472bd */ /* 0x000fe200080e0000 */
[----:B-1----:R-:W-:-:S05]  /*00f0*/  IMAD.SHL.U32 R5, R0, 0x2, RZ ;  /* 0x0000000200057824 */ /* 0x002fca00078e00ff */
[----:B0-----:R-:W-:-:S13]  /*0100*/  ISETP.EQ.U32.AND P0, PT, R4, UR4, PT ;  /* 0x0000000404007c0c */ /* 0x001fda000bf02070 */
[----:B---3--:R1:W-:Y:S01]  /*0110*/  @P0 REDG.E.ADD.STRONG.GPU desc[UR6][R2.64], R5 ;  /* 0x000000050200098e */ /* 0x0083e2000c12e106 */
[----:B------:R-:W-:Y:S05]  /*0120*/  BRA `(.L_x_2) ;  /* 0x0000000000087947 */ /* 0x000fea0003800000 */
.L_x_1:
[----:B------:R-:W-:-:S05]  /*0130*/  HFMA2 R5, -RZ, RZ, 0, 1.78813934326171875e-07 ;  /* 0x00000003ff057431 */ /* 0x000fca00000001ff */
[----:B---3--:R0:W-:Y:S02]  /*0140*/  STG.E desc[UR6][R2.64], R5 ;  /* 0x0000000502007986 */ /* 0x0081e4000c101906 */
.L_x_2:
[----:B------:R-:W-:Y:S05]  /*0150*/  BSYNC.RECONVERGENT B0 ;  /* 0x0000000000007941 */ /* 0x000fea0003800200 */
.L_x_0:
[----:B------:R-:W2:Y:S01]  /*0160*/  S2R R4, SR_LANEID ;  /* 0x0000000000047919 */ /* 0x000ea20000000000 */
[----:B------:R-:W-:Y:S02]  /*0170*/  VOTEU.ANY UR4, UPT, PT ;  /* 0x0000000000047886 */ /* 0x000fe400038e0100 */
[----:B------:R-:W0:Y:S01]  /*0180*/  POPC R0, UR4 ;  /* 0x0000000400007d09 */ /* 0x000e220008000000 */
[----:B------:R-:W-:Y:S01]  /*0190*/  UFLO.U32 UR4, UR4 ;  /* 0x00000004000472bd */ /* 0x000fe200080e0000 */
[C---:B01----:R-:W-:Y:S02]  /*01a0*/  IMAD.SHL.U32 R5, R0.reuse, 0x4, RZ ;  /* 0x0000000400057824 */ /* 0x043fe400078e00ff */
[----:B------:R-:W-:-:S03]  /*01b0*/  IMAD R7, R0, 0x5, RZ ;  /* 0x0000000500077824 */ /* 0x000fc600078e02ff */
[----:B--2---:R-:W-:-:S13]  /*01c0*/  ISETP.EQ.U32.AND P0, PT, R4, UR4, PT ;  /* 0x0000000404007c0c */ /* 0x004fda000bf02070 */
[----:B------:R-:W-:Y:S04]  /*01d0*/  @P0 REDG.E.ADD.STRONG.SM desc[UR6][R2.64], R5 ;  /* 0x000000050200098e */ /* 0x000fe8000c12a106 */
[----:B------:R-:W-:Y:S01]  /*01e0*/  @P0 REDG.E.ADD.STRONG.SYS desc[UR6][R2.64], R7 ;  /* 0x000000070200098e */ /* 0x000fe2000c134106 */
[----:B------:R-:W-:Y:S05]  /*01f0*/  EXIT ;  /* 0x000000000000794d */ /* 0x000fea0003800000 */
.L_x_3:
[----:B------:R-:W-:-:S00]  /*0200*/  BRA `(.L_x_3) ;  /* 0xfffffffc00fc7947 */ /* 0x000fc0000383ffff */
[----:B------:R-:W-:-:S00]  /*0210*/  NOP ;  /* 0x0000000000007918 */ /* 0x000fc00000000000 */
        /* <DEDUP_REMOVED lines=14> */
.L_x_4:


//--------------------- .nv.shared.reserved.0     --------------------------
	.section	.nv.shared.reserved.0,"aw",@nobits
	.weak		__nv_reservedSMEM_offset_0_alias
	.size		__nv_reservedSMEM_offset_0_alias, 0, 64
	.other		__nv_reservedSMEM_offset_0_alias,@"STO_CUDA_RESERVED_SHARED STV_DEFAULT"
__nv_reservedSMEM_offset_0_alias:
	.zero		0
	.zero		64


//--------------------- .nv.constant0._Z6atomicPi --------------------------
	.section	.nv.constant0._Z6atomicPi,"a",@progbits
	.sectionflags	@""
	.align	4
.nv.constant0._Z6atomicPi:
	.zero		904


//--------------------- SYMBOLS --------------------------

	.type		.nv.reservedSmem.offset0,@object
	.size		.nv.reservedSmem.offset0,0x4
